	.headerflags	@"EF_CUDA_TEXMODE_UNIFIED EF_CUDA_64BIT_ADDRESS EF_CUDA_ACCELERATORS EF_CUDA_SM90 EF_CUDA_VIRTUAL_SM(EF_CUDA_SM90)"
	.elftype	@"ET_EXEC"


//--------------------- .nv.info                  --------------------------
	.section	.nv.info,"",@"SHT_CUDA_INFO"
	.align	4


	//----- nvinfo : EIATTR_REGCOUNT
	.align		4
        /*0000*/ 	.byte	0x04, 0x2f
        /*0002*/ 	.short	(.L_3 - .L_2)
	.align		4
.L_2:
        /*0004*/ 	.word	index@(triton_red_fused__weight_norm_interface_14)
        /*0008*/ 	.word	0x0000000f


	//----- nvinfo : EIATTR_MIN_STACK_SIZE
	.align		4
.L_3:
        /*000c*/ 	.byte	0x04, 0x12
        /*000e*/ 	.short	(.L_5 - .L_4)
	.align		4
.L_4:
        /*0010*/ 	.word	index@(triton_red_fused__weight_norm_interface_14)
        /*0014*/ 	.word	0x00000000


	//----- nvinfo : EIATTR_FRAME_SIZE
	.align		4
.L_5:
        /*0018*/ 	.byte	0x04, 0x11
        /*001a*/ 	.short	(.L_7 - .L_6)
	.align		4
.L_6:
        /*001c*/ 	.word	index@(triton_red_fused__weight_norm_interface_14)
        /*0020*/ 	.word	0x00000000


	//----- nvinfo : EIATTR_MIN_STACK_SIZE
	.align		4
.L_7:
        /*0024*/ 	.byte	0x04, 0x12
        /*0026*/ 	.short	(.L_9 - .L_8)
	.align		4
.L_8:
        /*0028*/ 	.word	index@(triton_red_fused__weight_norm_interface_14)
        /*002c*/ 	.word	0x00000000
.L_9:


//--------------------- .nv.info.triton_red_fused__weight_norm_interface_14 --------------------------
	.section	.nv.info.triton_red_fused__weight_norm_interface_14,"",@"SHT_CUDA_INFO"
	.sectionflags	@""
	.align	4


	//----- nvinfo : EIATTR_CUDA_API_VERSION
	.align		4
        /*0000*/ 	.byte	0x04, 0x37
        /*0002*/ 	.short	(.L_11 - .L_10)
.L_10:
        /*0004*/ 	.word	0x0000007c


	//----- nvinfo : EIATTR_KPARAM_INFO
	.align		4
.L_11:
        /*0008*/ 	.byte	0x04, 0x17
        /*000a*/ 	.short	(.L_13 - .L_12)
.L_12:
        /*000c*/ 	.word	0x00000000
        /*0010*/ 	.short	0x0003
        /*0012*/ 	.short	0x0014
        /*0014*/ 	.byte	0x00, 0xf0, 0x11, 0x00


	//----- nvinfo : EIATTR_KPARAM_INFO
	.align		4
.L_13:
        /*0018*/ 	.byte	0x04, 0x17
        /*001a*/ 	.short	(.L_15 - .L_14)
.L_14:
        /*001c*/ 	.word	0x00000000
        /*0020*/ 	.short	0x0002
        /*0022*/ 	.short	0x0010
        /*0024*/ 	.byte	0x00, 0xf0, 0x11, 0x00


	//----- nvinfo : EIATTR_KPARAM_INFO
	.align		4
.L_15:
        /*0028*/ 	.byte	0x04, 0x17
        /*002a*/ 	.short	(.L_17 - .L_16)
.L_16:
        /*002c*/ 	.word	0x00000000
        /*0030*/ 	.short	0x0001
        /*0032*/ 	.short	0x0008
        /*0034*/ 	.byte	0x00, 0xf4, 0x21, 0x00


	//----- nvinfo : EIATTR_KPARAM_INFO
	.align		4
.L_17:
        /*0038*/ 	.byte	0x04, 0x17
        /*003a*/ 	.short	(.L_19 - .L_18)
.L_18:
        /*003c*/ 	.word	0x00000000
        /*0040*/ 	.short	0x0000
        /*0042*/ 	.short	0x0000
        /*0044*/ 	.byte	0x00, 0xf4, 0x21, 0x00


	//----- nvinfo : EIATTR_SPARSE_MMA_MASK
	.align		4
.L_19:
        /*0048*/ 	.byte	0x03, 0x50
        /*004a*/ 	.short	0x0000


	//----- nvinfo : EIATTR_MAXREG_COUNT
	.align		4
        /*004c*/ 	.byte	0x03, 0x1b
        /*004e*/ 	.short	0x0080


	//----- nvinfo : EIATTR_COOP_GROUP_MASK_REGIDS
	.align		4
        /*0050*/ 	.byte	0x04, 0x29
        /*0052*/ 	.short	(.L_21 - .L_20)


	//   ....[0]....
.L_20:
        /*0054*/ 	.word	0xffffffff


	//   ....[1]....
        /*0058*/ 	.word	0xffffffff


	//   ....[2]....
        /*005c*/ 	.word	0xffffffff


	//   ....[3]....
        /*0060*/ 	.word	0xffffffff


	//   ....[4]....
        /*0064*/ 	.word	0xffffffff


	//   ....[5]....
        /*0068*/ 	.word	0xffffffff


	//   ....[6]....
        /*006c*/ 	.word	0xffffffff


	//   ....[7]....
        /*0070*/ 	.word	0xffffffff


	//   ....[8]....
        /*0074*/ 	.word	0xffffffff


	//----- nvinfo : EIATTR_COOP_GROUP_INSTR_OFFSETS
	.align		4
.L_21:
        /*0078*/ 	.byte	0x04, 0x28
        /*007a*/ 	.short	(.L_23 - .L_22)


	//   ....[0]....
.L_22:
        /*007c*/ 	.word	0x000001c0


	//   ....[1]....
        /*0080*/ 	.word	0x000001e0


	//   ....[2]....
        /*0084*/ 	.word	0x00000210


	//   ....[3]....
        /*0088*/ 	.word	0x00000240


	//   ....[4]....
        /*008c*/ 	.word	0x00000260


	//   ....[5]....
        /*0090*/ 	.word	0x000002d0


	//   ....[6]....
        /*0094*/ 	.word	0x000002f0


	//   ....[7]....
        /*0098*/ 	.word	0x00000320


	//   ....[8]....
        /*009c*/ 	.word	0x00000340


	//----- nvinfo : EIATTR_EXIT_INSTR_OFFSETS
	.align		4
.L_23:
        /*00a0*/ 	.byte	0x04, 0x1c
        /*00a2*/ 	.short	(.L_25 - .L_24)


	//   ....[0]....
.L_24:
        /*00a4*/ 	.word	0x000003c0


	//   ....[1]....
        /*00a8*/ 	.word	0x00000400


	//----- nvinfo : EIATTR_REQNTID
	.align		4
.L_25:
        /*00ac*/ 	.byte	0x04, 0x10
        /*00ae*/ 	.short	(.L_27 - .L_26)
.L_26:
        /*00b0*/ 	.word	0x00000200
        /*00b4*/ 	.word	0x00000001
        /*00b8*/ 	.word	0x00000001


	//----- nvinfo : EIATTR_CBANK_PARAM_SIZE
	.align		4
.L_27:
        /*00bc*/ 	.byte	0x03, 0x19
        /*00be*/ 	.short	0x0018


	//----- nvinfo : EIATTR_PARAM_CBANK
	.align		4
        /*00c0*/ 	.byte	0x04, 0x0a
        /*00c2*/ 	.short	(.L_29 - .L_28)
	.align		4
.L_28:
        /*00c4*/ 	.word	index@(.nv.constant0.triton_red_fused__weight_norm_interface_14)
        /*00c8*/ 	.short	0x0210
        /*00ca*/ 	.short	0x0018


	//----- nvinfo : EIATTR_SW_WAR
	.align		4
.L_29:
        /*00cc*/ 	.byte	0x04, 0x36
        /*00ce*/ 	.short	(.L_31 - .L_30)
.L_30:
        /*00d0*/ 	.word	0x00000008
.L_31:


//--------------------- .nv.callgraph             --------------------------
	.section	.nv.callgraph,"",@"SHT_CUDA_CALLGRAPH"
	.align	4
	.sectionentsize	8
	.align		4
        /*0000*/ 	.word	0x00000000
	.align		4
        /*0004*/ 	.word	0xffffffff
	.align		4
        /*0008*/ 	.word	0x00000000
	.align		4
        /*000c*/ 	.word	0xfffffffe
	.align		4
        /*0010*/ 	.word	0x00000000
	.align		4
        /*0014*/ 	.word	0xfffffffd
	.align		4
        /*0018*/ 	.word	0x00000000
	.align		4
        /*001c*/ 	.word	0xfffffffc


//--------------------- .nv.constant4             --------------------------
	.section	.nv.constant4,"a",@progbits
	.align	8
	.align		8
.nv.constant4:
        /*0000*/ 	.dword	_$_str
	.align		8
        /*0008*/ 	.dword	_$_str_$_2


//--------------------- .text.triton_red_fused__weight_norm_interface_14 --------------------------
	.section	.text.triton_red_fused__weight_norm_interface_14,"ax",@progbits
	.sectionflags	@"SHF_BARRIERS=1"
	.align	128
        .global         triton_red_fused__weight_norm_interface_14
        .type           triton_red_fused__weight_norm_interface_14,@function
        .size           triton_red_fused__weight_norm_interface_14,(.L_x_1 - triton_red_fused__weight_norm_interface_14)
        .other          triton_red_fused__weight_norm_interface_14,@"STO_CUDA_ENTRY STV_DEFAULT"
triton_red_fused__weight_norm_interface_14:
.text.triton_red_fused__weight_norm_interface_14:
[----:B------:R-:W0:Y:S02]  /*0000*/  LDC R1, c[0x0][0x28] ;  /* 0x00000a00ff017b82 */ /* 0x000e240000000800 */
[----:B------:R-:W1:Y:S01]  /*0010*/  S2R R10, SR_TID.X ;  /* 0x00000000000a7919 */ /* 0x000e620000002100 */
[----:B------:R-:W2:Y:S01]  /*0020*/  LDC.64 R8, c[0x0][0x218] ;  /* 0x00008600ff087b82 */ /* 0x000ea20000000a00 */
[----:B------:R-:W-:Y:S01]  /*0030*/  CS2R R6, SRZ ;  /* 0x0000000000067805 */ /* 0x000fe2000001ff00 */
[----:B------:R-:W-:Y:S01]  /*0040*/  ULDC.64 UR6, c[0x0][0x208] ;  /* 0x0000820000067ab9 */ /* 0x000fe20000000a00 */
[----:B------:R-:W3:Y:S01]  /*0050*/  S2R R0, SR_CTAID.X ;  /* 0x0000000000007919 */ /* 0x000ee20000002500 */
[----:B-1----:R-:W-:Y:S01]  /*0060*/  IMAD.SHL.U32 R2, R10, 0x4, RZ ;  /* 0x000000040a027824 */ /* 0x002fe200078e00ff */
[----:B---3--:R-:W-:-:S04]  /*0070*/  ISETP.GE.AND P0, PT, R0, 0x80, PT ;  /* 0x000000800000780c */ /* 0x008fc80003f06270 */
[----:B------:R-:W-:-:S04]  /*0080*/  LOP3.LUT R5, R2, 0x7fc, RZ, 0xc0, !PT ;  /* 0x000007fc02057812 */ /* 0x000fc800078ec0ff */
[----:B------:R-:W-:Y:S01]  /*0090*/  ISETP.LT.U32.AND P0, PT, R5, 0x640, !P0 ;  /* 0x000006400500780c */ /* 0x000fe20004701070 */
[----:B------:R-:W-:-:S04]  /*00a0*/  IMAD R5, R0, 0x640, R5 ;  /* 0x0000064000057824 */ /* 0x000fc800078e0205 */
[----:B--2---:R-:W-:Y:S01]  /*00b0*/  IMAD.WIDE R8, R5, 0x4, R8 ;  /* 0x0000000405087825 */ /* 0x004fe200078e0208 */
[----:B------:R-:W-:-:S07]  /*00c0*/  CS2R R4, SRZ ;  /* 0x0000000000047805 */ /* 0x000fce000001ff00 */
[----:B------:R-:W2:Y:S01]  /*00d0*/  @P0 LDG.E.EF.128 R4, desc[UR6][R8.64] ;  /* 0x0000000608040981 */ /* 0x000ea2000c0e1d00 */
[----:B------:R-:W1:Y:S01]  /*00e0*/  S2UR UR5, SR_CgaCtaId ;  /* 0x00000000000579c3 */ /* 0x000e620000008800 */
[----:B------:R-:W-:Y:S01]  /*00f0*/  UMOV UR4, 0x400 ;  /* 0x0000040000047882 */ /* 0x000fe20000000000 */
[----:B------:R-:W-:Y:S01]  /*0100*/  ISETP.GE.AND P1, PT, R10, 0x10, PT ;  /* 0x000000100a00780c */ /* 0x000fe20003f26270 */
[----:B-1----:R-:W-:Y:S01]  /*0110*/  UPRMT UR4, UR5, 0x654, UR4 ;  /* 0x0000065405047896 */ /* 0x002fe20008000004 */
[----:B--2---:R-:W-:Y:S02]  /*0120*/  SEL R5, R5, RZ, P0 ;  /* 0x000000ff05057207 */ /* 0x004fe40000000000 */
[----:B------:R-:W-:Y:S02]  /*0130*/  SEL R4, R4, RZ, P0 ;  /* 0x000000ff04047207 */ /* 0x000fe40000000000 */
[----:B------:R-:W-:Y:S01]  /*0140*/  SEL R6, R6, RZ, P0 ;  /* 0x000000ff06067207 */ /* 0x000fe20000000000 */
[----:B------:R-:W-:Y:S01]  /*0150*/  FMUL R5, R5, R5 ;  /* 0x0000000505057220 */ /* 0x000fe20000400000 */
[----:B------:R-:W-:-:S03]  /*0160*/  SEL R7, R7, RZ, P0 ;  /* 0x000000ff07077207 */ /* 0x000fc60000000000 */
[----:B------:R-:W-:-:S04]  /*0170*/  FFMA R5, R4, R4, R5 ;  /* 0x0000000404057223 */ /* 0x000fc80000000005 */
[----:B------:R-:W-:-:S04]  /*0180*/  FFMA R6, R6, R6, R5 ;  /* 0x0000000606067223 */ /* 0x000fc80000000005 */
[----:B------:R-:W-:-:S05]  /*0190*/  FFMA R6, R7, R7, R6 ;  /* 0x0000000707067223 */ /* 0x000fca0000000006 */
[----:B------:R-:W-:Y:S02]  /*01a0*/  FSEL R6, R6, RZ, P0 ;  /* 0x000000ff06067208 */ /* 0x000fe40000000000 */
[----:B------:R-:W-:-:S03]  /*01b0*/  LOP3.LUT P0, RZ, R10, 0x1f, RZ, 0xc0, !PT ;  /* 0x0000001f0aff7812 */ /* 0x000fc6000780c0ff */
[----:B------:R-:W1:Y:S02]  /*01c0*/  SHFL.BFLY PT, R5, R6, 0x10, 0x1f ;  /* 0x0e001f0006057f89 */ /* 0x000e6400000e0000 */
[----:B-1----:R-:W-:-:S05]  /*01d0*/  FADD R5, R6, R5 ;  /* 0x0000000506057221 */ /* 0x002fca0000000000 */
[----:B------:R-:W1:Y:S02]  /*01e0*/  SHFL.BFLY PT, R4, R5, 0x8, 0x1f ;  /* 0x0d001f0005047f89 */ /* 0x000e6400000e0000 */
[----:B-1----:R-:W-:Y:S01]  /*01f0*/  FADD R4, R5, R4 ;  /* 0x0000000405047221 */ /* 0x002fe20000000000 */
[----:B------:R-:W-:-:S04]  /*0200*/  SHF.R.U32.HI R5, RZ, 0x3, R10 ;  /* 0x00000003ff057819 */ /* 0x000fc8000001160a */
[----:B------:R-:W1:Y:S01]  /*0210*/  SHFL.BFLY PT, R7, R4, 0x4, 0x1f ;  /* 0x0c801f0004077f89 */ /* 0x000e6200000e0000 */
[----:B------:R-:W-:Y:S01]  /*0220*/  LOP3.LUT R5, R5, 0x3c, RZ, 0xc0, !PT ;  /* 0x0000003c05057812 */ /* 0x000fe200078ec0ff */
[----:B-1----:R-:W-:-:S05]  /*0230*/  FADD R7, R4, R7 ;  /* 0x0000000704077221 */ /* 0x002fca0000000000 */
[----:B------:R-:W1:Y:S02]  /*0240*/  SHFL.BFLY PT, R8, R7, 0x2, 0x1f ;  /* 0x0c401f0007087f89 */ /* 0x000e6400000e0000 */
[----:B-1----:R-:W-:-:S05]  /*0250*/  FADD R8, R7, R8 ;  /* 0x0000000807087221 */ /* 0x002fca0000000000 */
[----:B------:R-:W1:Y:S02]  /*0260*/  SHFL.BFLY PT, R9, R8, 0x1, 0x1f ;  /* 0x0c201f0008097f89 */ /* 0x000e6400000e0000 */
[----:B-1----:R-:W-:-:S05]  /*0270*/  FADD R12, R8, R9 ;  /* 0x00000009080c7221 */ /* 0x002fca0000000000 */
[----:B------:R-:W-:Y:S01]  /*0280*/  @!P0 STS [R5+UR4], R12 ;  /* 0x0000000c05008988 */ /* 0x000fe20008000804 */
[----:B------:R-:W-:Y:S01]  /*0290*/  BAR.SYNC.DEFER_BLOCKING 0x0 ;  /* 0x0000000000007b1d */ /* 0x000fe20000010000 */
[----:B------:R-:W-:-:S04]  /*02a0*/  LOP3.LUT P0, RZ, R10, 0xf, RZ, 0xc0, !PT ;  /* 0x0000000f0aff7812 */ /* 0x000fc8000780c0ff */
[----:B------:R-:W-:Y:S01]  /*02b0*/  ISETP.LT.AND P0, PT, R10, 0x10, !P0 ;  /* 0x000000100a00780c */ /* 0x000fe20004701270 */
[----:B------:R-:W1:Y:S04]  /*02c0*/  @!P1 LDS R3, [R2+UR4] ;  /* 0x0000000402039984 */ /* 0x000e680008000800 */
[----:B-1----:R-:W1:Y:S02]  /*02d0*/  SHFL.BFLY PT, R4, R3, 0x8, 0x1f ;  /* 0x0d001f0003047f89 */ /* 0x002e6400000e0000 */
[----:B-1----:R-:W-:-:S05]  /*02e0*/  FADD R4, R3, R4 ;  /* 0x0000000403047221 */ /* 0x002fca0000000000 */
[----:B------:R-:W1:Y:S02]  /*02f0*/  SHFL.BFLY PT, R7, R4, 0x4, 0x1f ;  /* 0x0c801f0004077f89 */ /* 0x000e6400000e0000 */
[----:B-1----:R-:W-:Y:S02]  /*0300*/  FADD R7, R4, R7 ;  /* 0x0000000704077221 */ /* 0x002fe40000000000 */
[----:B------:R-:W1:Y:S03]  /*0310*/  LDC.64 R4, c[0x0][0x210] ;  /* 0x00008400ff047b82 */ /* 0x000e660000000a00 */
[----:B------:R-:W2:Y:S02]  /*0320*/  SHFL.BFLY PT, R6, R7, 0x2, 0x1f ;  /* 0x0c401f0007067f89 */ /* 0x000ea400000e0000 */
[----:B--2---:R-:W-:-:S05]  /*0330*/  FADD R6, R7, R6 ;  /* 0x0000000607067221 */ /* 0x004fca0000000000 */
[----:B------:R-:W2:Y:S02]  /*0340*/  SHFL.BFLY PT, R9, R6, 0x1, 0x1f ;  /* 0x0c201f0006097f89 */ /* 0x000ea400000e0000 */
[----:B--2---:R-:W-:-:S05]  /*0350*/  FADD R9, R6, R9 ;  /* 0x0000000906097221 */ /* 0x004fca0000000000 */
[----:B------:R1:W-:Y:S01]  /*0360*/  @P0 STS [R2+UR4], R9 ;  /* 0x0000000902000988 */ /* 0x0003e20008000804 */
[----:B------:R-:W-:Y:S01]  /*0370*/  BAR.SYNC.DEFER_BLOCKING 0x0 ;  /* 0x0000000000007b1d */ /* 0x000fe20000010000 */
[----:B------:R-:W-:-:S04]  /*0380*/  LOP3.LUT P0, RZ, R10, 0x1ff, RZ, 0xc0, !PT ;  /* 0x000001ff0aff7812 */ /* 0x000fc8000780c0ff */
[----:B------:R-:W-:Y:S01]  /*0390*/  ISETP.LT.AND P0, PT, R0, 0x80, !P0 ;  /* 0x000000800000780c */ /* 0x000fe20004701270 */
[----:B------:R-:W3:Y:S02]  /*03a0*/  LDS R8, [UR4] ;  /* 0x00000004ff087984 */ /* 0x000ee40008000800 */
[----:B------:R-:W-:Y:S10]  /*03b0*/  BAR.SYNC.DEFER_BLOCKING 0x0 ;  /* 0x0000000000007b1d */ /* 0x000ff40000010000 */
[----:B-1----:R-:W-:Y:S05]  /*03c0*/  @!P0 EXIT ;  /* 0x000000000000894d */ /* 0x002fea0003800000 */
[----:B---3--:R-:W0:Y:S01]  /*03d0*/  MUFU.SQRT R7, R8 ;  /* 0x0000000800077308 */ /* 0x008e220000002000 */
[----:B------:R-:W-:-:S05]  /*03e0*/  IMAD.WIDE R2, R0, 0x4, R4 ;  /* 0x0000000400027825 */ /* 0x000fca00078e0204 */
[----:B0-----:R-:W-:Y:S01]  /*03f0*/  STG.E desc[UR6][R2.64], R7 ;  /* 0x0000000702007986 */ /* 0x001fe2000c101906 */
[----:B------:R-:W-:Y:S05]  /*0400*/  EXIT ;  /* 0x000000000000794d */ /* 0x000fea0003800000 */
.L_x_0:
[----:B------:R-:W-:-:S00]  /*0410*/  BRA `(.L_x_0) ;  /* 0xfffffffc00fc7947 */ /* 0x000fc0000383ffff */
[----:B------:R-:W-:-:S00]  /*0420*/  NOP ;  /* 0x0000000000007918 */ /* 0x000fc00000000000 */
        /* <DEDUP_REMOVED lines=13> */
.L_x_1:


//--------------------- .nv.global.init           --------------------------
	.section	.nv.global.init,"aw",@progbits
.nv.global.init:
	.type		_$_str,@object
	.size		_$_str,(_$_str_$_2 - _$_str)
_$_str:
        /*0000*/ 	.byte	0x5f, 0x5f, 0x43, 0x55, 0x44, 0x41, 0x5f, 0x46, 0x54, 0x5a, 0x00
	.type		_$_str_$_2,@object
	.size		_$_str_$_2,(.L_1 - _$_str_$_2)
_$_str_$_2:
        /*000b*/ 	.byte	0x5f, 0x5f, 0x43, 0x55, 0x44, 0x41, 0x5f, 0x50, 0x52, 0x45, 0x43, 0x5f, 0x53, 0x51, 0x52, 0x54
        /*001b*/ 	.byte	0x00
.L_1:


//--------------------- .nv.shared.triton_red_fused__weight_norm_interface_14 --------------------------
	.section	.nv.shared.triton_red_fused__weight_norm_interface_14,"aw",@nobits
	.sectionflags	@""
	.align	16
	.zero		1024


//--------------------- .nv.constant0.triton_red_fused__weight_norm_interface_14 --------------------------
	.section	.nv.constant0.triton_red_fused__weight_norm_interface_14,"a",@progbits
	.sectionflags	@""
	.align	4
.nv.constant0.triton_red_fused__weight_norm_interface_14:
	.zero		552
